//
// Generated by NVIDIA NVVM Compiler
//
// Compiler Build ID: CL-36424714
// Cuda compilation tools, release 13.0, V13.0.88
// Based on NVVM 20.0.0
//

.version 9.0
.target sm_100
.address_size 64

	// .globl	_Z10solve_cudaPKdS0_iiPd
// _ZZ13compute_errorPKdS0_iPdS1_E16reduce_max_error has been demoted
// _ZZ13compute_errorPKdS0_iPdS1_E13reduce_weight has been demoted

.visible .entry _Z10solve_cudaPKdS0_iiPd(
	.param .u64 .ptr .align 1 _Z10solve_cudaPKdS0_iiPd_param_0,
	.param .u64 .ptr .align 1 _Z10solve_cudaPKdS0_iiPd_param_1,
	.param .u32 _Z10solve_cudaPKdS0_iiPd_param_2,
	.param .u32 _Z10solve_cudaPKdS0_iiPd_param_3,
	.param .u64 .ptr .align 1 _Z10solve_cudaPKdS0_iiPd_param_4
)
{
	.reg .pred 	%p<4>;
	.reg .b32 	%r<19>;
	.reg .b64 	%rd<15>;
	.reg .b64 	%fd<11>;

	ld.param.u64 	%rd1, [_Z10solve_cudaPKdS0_iiPd_param_0];
	ld.param.u64 	%rd2, [_Z10solve_cudaPKdS0_iiPd_param_1];
	ld.param.u32 	%r3, [_Z10solve_cudaPKdS0_iiPd_param_2];
	ld.param.u32 	%r4, [_Z10solve_cudaPKdS0_iiPd_param_3];
	ld.param.u64 	%rd3, [_Z10solve_cudaPKdS0_iiPd_param_4];
	mov.u32 	%r6, %ctaid.x;
	mov.u32 	%r7, %ntid.x;
	mov.u32 	%r8, %tid.x;
	mad.lo.s32 	%r9, %r6, %r7, %r8;
	add.s32 	%r1, %r9, 1;
	mov.u32 	%r10, %ctaid.y;
	mov.u32 	%r11, %ntid.y;
	mov.u32 	%r12, %tid.y;
	mad.lo.s32 	%r13, %r10, %r11, %r12;
	add.s32 	%r2, %r13, 1;
	add.s32 	%r15, %r3, -1;
	setp.ge.s32 	%p1, %r1, %r15;
	add.s32 	%r16, %r4, -1;
	setp.ge.s32 	%p2, %r2, %r16;
	or.pred  	%p3, %p1, %p2;
	@%p3 bra 	$L__BB0_2;
	cvta.to.global.u64 	%rd4, %rd2;
	cvta.to.global.u64 	%rd5, %rd1;
	cvta.to.global.u64 	%rd6, %rd3;
	mad.lo.s32 	%r17, %r3, %r2, %r1;
	mul.wide.s32 	%rd7, %r17, 8;
	add.s64 	%rd8, %rd4, %rd7;
	ld.global.f64 	%fd1, [%rd8];
	add.s64 	%rd9, %rd5, %rd7;
	ld.global.f64 	%fd2, [%rd9+8];
	ld.global.f64 	%fd3, [%rd9+-8];
	add.f64 	%fd4, %fd2, %fd3;
	mul.wide.s32 	%rd10, %r3, 8;
	add.s64 	%rd11, %rd9, %rd10;
	ld.global.f64 	%fd5, [%rd11];
	add.f64 	%fd6, %fd4, %fd5;
	sub.s32 	%r18, %r17, %r3;
	mul.wide.s32 	%rd12, %r18, 8;
	add.s64 	%rd13, %rd5, %rd12;
	ld.global.f64 	%fd7, [%rd13];
	add.f64 	%fd8, %fd6, %fd7;
	sub.f64 	%fd9, %fd1, %fd8;
	mul.f64 	%fd10, %fd9, 0dBFD0000000000000;
	add.s64 	%rd14, %rd6, %rd7;
	st.global.f64 	[%rd14], %fd10;
$L__BB0_2:
	ret;

}
	// .globl	_Z13compute_errorPKdS0_iPdS1_
.visible .entry _Z13compute_errorPKdS0_iPdS1_(
	.param .u64 .ptr .align 1 _Z13compute_errorPKdS0_iPdS1__param_0,
	.param .u64 .ptr .align 1 _Z13compute_errorPKdS0_iPdS1__param_1,
	.param .u32 _Z13compute_errorPKdS0_iPdS1__param_2,
	.param .u64 .ptr .align 1 _Z13compute_errorPKdS0_iPdS1__param_3,
	.param .u64 .ptr .align 1 _Z13compute_errorPKdS0_iPdS1__param_4
)
{
	.reg .pred 	%p<7>;
	.reg .b32 	%r<17>;
	.reg .b64 	%rd<16>;
	.reg .b64 	%fd<14>;
	// demoted variable
	.shared .align 8 .b8 _ZZ13compute_errorPKdS0_iPdS1_E16reduce_max_error[2048];
	// demoted variable
	.shared .align 8 .b8 _ZZ13compute_errorPKdS0_iPdS1_E13reduce_weight[2048];
	ld.param.u64 	%rd1, [_Z13compute_errorPKdS0_iPdS1__param_0];
	ld.param.u64 	%rd2, [_Z13compute_errorPKdS0_iPdS1__param_1];
	ld.param.u32 	%r9, [_Z13compute_errorPKdS0_iPdS1__param_2];
	ld.param.u64 	%rd3, [_Z13compute_errorPKdS0_iPdS1__param_3];
	ld.param.u64 	%rd4, [_Z13compute_errorPKdS0_iPdS1__param_4];
	mov.u32 	%r1, %tid.x;
	mov.u32 	%r2, %ctaid.x;
	mov.u32 	%r16, %ntid.x;
	mad.lo.s32 	%r4, %r2, %r16, %r1;
	shl.b32 	%r10, %r1, 3;
	mov.u32 	%r11, _ZZ13compute_errorPKdS0_iPdS1_E16reduce_max_error;
	add.s32 	%r5, %r11, %r10;
	mov.b64 	%rd5, 0;
	st.shared.u64 	[%r5], %rd5;
	mov.u32 	%r12, _ZZ13compute_errorPKdS0_iPdS1_E13reduce_weight;
	add.s32 	%r6, %r12, %r10;
	st.shared.u64 	[%r6], %rd5;
	setp.ge.s32 	%p1, %r4, %r9;
	@%p1 bra 	$L__BB1_2;
	cvta.to.global.u64 	%rd6, %rd2;
	cvta.to.global.u64 	%rd7, %rd1;
	mul.wide.s32 	%rd8, %r4, 8;
	add.s64 	%rd9, %rd6, %rd8;
	ld.global.f64 	%fd1, [%rd9];
	add.s64 	%rd10, %rd7, %rd8;
	ld.global.f64 	%fd2, [%rd10];
	sub.f64 	%fd3, %fd1, %fd2;
	abs.f64 	%fd4, %fd3;
	abs.f64 	%fd5, %fd2;
	st.shared.f64 	[%r5], %fd4;
	st.shared.f64 	[%r6], %fd5;
$L__BB1_2:
	setp.lt.u32 	%p2, %r16, 2;
	@%p2 bra 	$L__BB1_6;
$L__BB1_3:
	bar.sync 	0;
	shr.u32 	%r8, %r16, 1;
	setp.ge.u32 	%p3, %r1, %r8;
	@%p3 bra 	$L__BB1_5;
	shl.b32 	%r13, %r8, 3;
	add.s32 	%r14, %r6, %r13;
	ld.shared.f64 	%fd6, [%r14];
	ld.shared.f64 	%fd7, [%r6];
	add.f64 	%fd8, %fd6, %fd7;
	st.shared.f64 	[%r6], %fd8;
	add.s32 	%r15, %r5, %r13;
	ld.shared.f64 	%fd9, [%r15];
	ld.shared.f64 	%fd10, [%r5];
	setp.gt.f64 	%p4, %fd9, %fd10;
	selp.f64 	%fd11, %fd9, %fd10, %p4;
	st.shared.f64 	[%r5], %fd11;
$L__BB1_5:
	setp.gt.u32 	%p5, %r16, 3;
	mov.u32 	%r16, %r8;
	@%p5 bra 	$L__BB1_3;
$L__BB1_6:
	setp.ne.s32 	%p6, %r1, 0;
	@%p6 bra 	$L__BB1_8;
	ld.shared.f64 	%fd12, [_ZZ13compute_errorPKdS0_iPdS1_E13reduce_weight];
	cvta.to.global.u64 	%rd11, %rd4;
	mul.wide.u32 	%rd12, %r2, 8;
	add.s64 	%rd13, %rd11, %rd12;
	st.global.f64 	[%rd13], %fd12;
	ld.shared.f64 	%fd13, [_ZZ13compute_errorPKdS0_iPdS1_E16reduce_max_error];
	cvta.to.global.u64 	%rd14, %rd3;
	add.s64 	%rd15, %rd14, %rd12;
	st.global.f64 	[%rd15], %fd13;
$L__BB1_8:
	ret;

}


// ===== COMPILED SASS (sm_100) =====

	.target	sm_100

	.elftype	@"ET_EXEC"


//--------------------- .note.nv.tkinfo           --------------------------
	.section	.note.nv.tkinfo,"",@"SHT_NOTE"
	.sectionflags	@"SHF_NOTE_NV_TKINFO"
	.tkinfo
        /*0018*/ 	.word	0x00000002
        /*0030*/ 	.string	""
        /*0030*/ 	.string	"ptxas"
        /*0030*/ 	.string	"Cuda compilation tools, release 13.0, V13.0.88"
        /*0030*/ 	.string	"Build cuda_13.0.r13.0/compiler.36424714_0"
        /*0030*/ 	.string	"-arch sm_100 -m 64 "



//--------------------- .note.nv.cuinfo           --------------------------
	.section	.note.nv.cuinfo,"",@"SHT_NOTE"
	.sectionflags	@"SHF_NOTE_NV_CUINFO"
        /*0018*/ 	.short	0x0002
        /*001a*/ 	.short	0x0064
        /*001c*/ 	.short	0x0082
	.zero		2


//--------------------- .nv.info                  --------------------------
	.section	.nv.info,"",@"SHT_CUDA_INFO"
	.align	4


	//----- nvinfo : EIATTR_REGCOUNT
	.align		4
        /*0000*/ 	.byte	0x04, 0x2f
        /*0002*/ 	.short	(.L_1 - .L_0)
	.align		4
.L_0:
        /*0004*/ 	.word	index@(_Z10solve_cudaPKdS0_iiPd)
        /*0008*/ 	.word	0x00000014


	//----- nvinfo : EIATTR_FRAME_SIZE
	.align		4
.L_1:
        /*000c*/ 	.byte	0x04, 0x11
        /*000e*/ 	.short	(.L_3 - .L_2)
	.align		4
.L_2:
        /*0010*/ 	.word	index@(_Z10solve_cudaPKdS0_iiPd)
        /*0014*/ 	.word	0x00000000


	//----- nvinfo : EIATTR_REGCOUNT
	.align		4
.L_3:
        /*0018*/ 	.byte	0x04, 0x2f
        /*001a*/ 	.short	(.L_5 - .L_4)
	.align		4
.L_4:
        /*001c*/ 	.word	index@(_Z13compute_errorPKdS0_iPdS1_)
        /*0020*/ 	.word	0x00000014


	//----- nvinfo : EIATTR_FRAME_SIZE
	.align		4
.L_5:
        /*0024*/ 	.byte	0x04, 0x11
        /*0026*/ 	.short	(.L_7 - .L_6)
	.align		4
.L_6:
        /*0028*/ 	.word	index@(_Z13compute_errorPKdS0_iPdS1_)
        /*002c*/ 	.word	0x00000000


	//----- nvinfo : EIATTR_MIN_STACK_SIZE
	.align		4
.L_7:
        /*0030*/ 	.byte	0x04, 0x12
        /*0032*/ 	.short	(.L_9 - .L_8)
	.align		4
.L_8:
        /*0034*/ 	.word	index@(_Z13compute_errorPKdS0_iPdS1_)
        /*0038*/ 	.word	0x00000000


	//----- nvinfo : EIATTR_MIN_STACK_SIZE
	.align		4
.L_9:
        /*003c*/ 	.byte	0x04, 0x12
        /*003e*/ 	.short	(.L_11 - .L_10)
	.align		4
.L_10:
        /*0040*/ 	.word	index@(_Z10solve_cudaPKdS0_iiPd)
        /*0044*/ 	.word	0x00000000
.L_11:


//--------------------- .nv.compat                --------------------------
	.section	.nv.compat,"",@"SHT_CUDA_COMPAT_INFO"
	.align	4
        /*0000*/ 	.byte	0x02, 0x09, 0x00, 0x00, 0x02, 0x02, 0x01, 0x00, 0x02, 0x05, 0x05, 0x00, 0x03, 0x07, 0x01, 0x01
        /*0010*/ 	.byte	0x02, 0x03, 0x00, 0x00, 0x02, 0x06, 0x01, 0x00, 0x04, 0x0b, 0x08, 0x00, 0x01, 0x00, 0x00, 0x00
        /*0020*/ 	.byte	0x00, 0x00, 0x00, 0x00


//--------------------- .nv.info._Z13compute_errorPKdS0_iPdS1_ --------------------------
	.section	.nv.info._Z13compute_errorPKdS0_iPdS1_,"",@"SHT_CUDA_INFO"
	.sectionflags	@""
	.align	4


	//----- nvinfo : EIATTR_CUDA_API_VERSION
	.align		4
        /*0000*/ 	.byte	0x04, 0x37
        /*0002*/ 	.short	(.L_13 - .L_12)
.L_12:
        /*0004*/ 	.word	0x00000082


	//----- nvinfo : EIATTR_KPARAM_INFO
	.align		4
.L_13:
        /*0008*/ 	.byte	0x04, 0x17
        /*000a*/ 	.short	(.L_15 - .L_14)
.L_14:
        /*000c*/ 	.word	0x00000000
        /*0010*/ 	.short	0x0004
        /*0012*/ 	.short	0x0020
        /*0014*/ 	.byte	0x00, 0xf5, 0x21, 0x00


	//----- nvinfo : EIATTR_KPARAM_INFO
	.align		4
.L_15:
        /*0018*/ 	.byte	0x04, 0x17
        /*001a*/ 	.short	(.L_17 - .L_16)
.L_16:
        /*001c*/ 	.word	0x00000000
        /*0020*/ 	.short	0x0003
        /*0022*/ 	.short	0x0018
        /*0024*/ 	.byte	0x00, 0xf5, 0x21, 0x00


	//----- nvinfo : EIATTR_KPARAM_INFO
	.align		4
.L_17:
        /*0028*/ 	.byte	0x04, 0x17
        /*002a*/ 	.short	(.L_19 - .L_18)
.L_18:
        /*002c*/ 	.word	0x00000000
        /*0030*/ 	.short	0x0002
        /*0032*/ 	.short	0x0010
        /*0034*/ 	.byte	0x00, 0xf0, 0x11, 0x00


	//----- nvinfo : EIATTR_KPARAM_INFO
	.align		4
.L_19:
        /*0038*/ 	.byte	0x04, 0x17
        /*003a*/ 	.short	(.L_21 - .L_20)
.L_20:
        /*003c*/ 	.word	0x00000000
        /*0040*/ 	.short	0x0001
        /*0042*/ 	.short	0x0008
        /*0044*/ 	.byte	0x00, 0xf5, 0x21, 0x00


	//----- nvinfo : EIATTR_KPARAM_INFO
	.align		4
.L_21:
        /*0048*/ 	.byte	0x04, 0x17
        /*004a*/ 	.short	(.L_23 - .L_22)
.L_22:
        /*004c*/ 	.word	0x00000000
        /*0050*/ 	.short	0x0000
        /*0052*/ 	.short	0x0000
        /*0054*/ 	.byte	0x00, 0xf5, 0x21, 0x00


	//----- nvinfo : EIATTR_SPARSE_MMA_MASK
	.align		4
.L_23:
        /*0058*/ 	.byte	0x03, 0x50
        /*005a*/ 	.short	0x0000


	//----- nvinfo : EIATTR_MAXREG_COUNT
	.align		4
        /*005c*/ 	.byte	0x03, 0x1b
        /*005e*/ 	.short	0x00ff


	//----- nvinfo : EIATTR_NUM_BARRIERS
	.align		4
        /*0060*/ 	.byte	0x02, 0x4c
        /*0062*/ 	.byte	0x01
	.zero		1


	//----- nvinfo : EIATTR_MERCURY_ISA_VERSION
	.align		4
        /*0064*/ 	.byte	0x03, 0x5f
        /*0066*/ 	.short	0x0101


	//----- nvinfo : EIATTR_VRC_CTA_INIT_COUNT
	.align		4
        /*0068*/ 	.byte	0x02, 0x4a
	.zero		1
	.zero		1


	//----- nvinfo : EIATTR_EXIT_INSTR_OFFSETS
	.align		4
        /*006c*/ 	.byte	0x04, 0x1c
        /*006e*/ 	.short	(.L_25 - .L_24)


	//   ....[0]....
.L_24:
        /*0070*/ 	.word	0x00000350


	//   ....[1]....
        /*0074*/ 	.word	0x00000410


	//----- nvinfo : EIATTR_CRS_STACK_SIZE
	.align		4
.L_25:
        /*0078*/ 	.byte	0x04, 0x1e
        /*007a*/ 	.short	(.L_27 - .L_26)
.L_26:
        /*007c*/ 	.word	0x00000000


	//----- nvinfo : EIATTR_CBANK_PARAM_SIZE
	.align		4
.L_27:
        /*0080*/ 	.byte	0x03, 0x19
        /*0082*/ 	.short	0x0028


	//----- nvinfo : EIATTR_PARAM_CBANK
	.align		4
        /*0084*/ 	.byte	0x04, 0x0a
        /*0086*/ 	.short	(.L_29 - .L_28)
	.align		4
.L_28:
        /*0088*/ 	.word	index@(.nv.constant0._Z13compute_errorPKdS0_iPdS1_)
        /*008c*/ 	.short	0x0380
        /*008e*/ 	.short	0x0028


	//----- nvinfo : EIATTR_SW_WAR
	.align		4
.L_29:
        /*0090*/ 	.byte	0x04, 0x36
        /*0092*/ 	.short	(.L_31 - .L_30)
.L_30:
        /*0094*/ 	.word	0x00000008
.L_31:


//--------------------- .nv.info._Z10solve_cudaPKdS0_iiPd --------------------------
	.section	.nv.info._Z10solve_cudaPKdS0_iiPd,"",@"SHT_CUDA_INFO"
	.sectionflags	@""
	.align	4


	//----- nvinfo : EIATTR_CUDA_API_VERSION
	.align		4
        /*0000*/ 	.byte	0x04, 0x37
        /*0002*/ 	.short	(.L_33 - .L_32)
.L_32:
        /*0004*/ 	.word	0x00000082


	//----- nvinfo : EIATTR_KPARAM_INFO
	.align		4
.L_33:
        /*0008*/ 	.byte	0x04, 0x17
        /*000a*/ 	.short	(.L_35 - .L_34)
.L_34:
        /*000c*/ 	.word	0x00000000
        /*0010*/ 	.short	0x0004
        /*0012*/ 	.short	0x0018
        /*0014*/ 	.byte	0x00, 0xf5, 0x21, 0x00


	//----- nvinfo : EIATTR_KPARAM_INFO
	.align		4
.L_35:
        /*0018*/ 	.byte	0x04, 0x17
        /*001a*/ 	.short	(.L_37 - .L_36)
.L_36:
        /*001c*/ 	.word	0x00000000
        /*0020*/ 	.short	0x0003
        /*0022*/ 	.short	0x0014
        /*0024*/ 	.byte	0x00, 0xf0, 0x11, 0x00


	//----- nvinfo : EIATTR_KPARAM_INFO
	.align		4
.L_37:
        /*0028*/ 	.byte	0x04, 0x17
        /*002a*/ 	.short	(.L_39 - .L_38)
.L_38:
        /*002c*/ 	.word	0x00000000
        /*0030*/ 	.short	0x0002
        /*0032*/ 	.short	0x0010
        /*0034*/ 	.byte	0x00, 0xf0, 0x11, 0x00


	//----- nvinfo : EIATTR_KPARAM_INFO
	.align		4
.L_39:
        /*0038*/ 	.byte	0x04, 0x17
        /*003a*/ 	.short	(.L_41 - .L_40)
.L_40:
        /*003c*/ 	.word	0x00000000
        /*0040*/ 	.short	0x0001
        /*0042*/ 	.short	0x0008
        /*0044*/ 	.byte	0x00, 0xf5, 0x21, 0x00


	//----- nvinfo : EIATTR_KPARAM_INFO
	.align		4
.L_41:
        /*0048*/ 	.byte	0x04, 0x17
        /*004a*/ 	.short	(.L_43 - .L_42)
.L_42:
        /*004c*/ 	.word	0x00000000
        /*0050*/ 	.short	0x0000
        /*0052*/ 	.short	0x0000
        /*0054*/ 	.byte	0x00, 0xf5, 0x21, 0x00


	//----- nvinfo : EIATTR_SPARSE_MMA_MASK
	.align		4
.L_43:
        /*0058*/ 	.byte	0x03, 0x50
        /*005a*/ 	.short	0x0000


	//----- nvinfo : EIATTR_MAXREG_COUNT
	.align		4
        /*005c*/ 	.byte	0x03, 0x1b
        /*005e*/ 	.short	0x00ff


	//----- nvinfo : EIATTR_MERCURY_ISA_VERSION
	.align		4
        /*0060*/ 	.byte	0x03, 0x5f
        /*0062*/ 	.short	0x0101


	//----- nvinfo : EIATTR_VRC_CTA_INIT_COUNT
	.align		4
        /*0064*/ 	.byte	0x02, 0x4a
	.zero		1
	.zero		1


	//----- nvinfo : EIATTR_EXIT_INSTR_OFFSETS
	.align		4
        /*0068*/ 	.byte	0x04, 0x1c
        /*006a*/ 	.short	(.L_45 - .L_44)


	//   ....[0]....
.L_44:
        /*006c*/ 	.word	0x00000100


	//   ....[1]....
        /*0070*/ 	.word	0x00000270


	//----- nvinfo : EIATTR_CBANK_PARAM_SIZE
	.align		4
.L_45:
        /*0074*/ 	.byte	0x03, 0x19
        /*0076*/ 	.short	0x0020


	//----- nvinfo : EIATTR_PARAM_CBANK
	.align		4
        /*0078*/ 	.byte	0x04, 0x0a
        /*007a*/ 	.short	(.L_47 - .L_46)
	.align		4
.L_46:
        /*007c*/ 	.word	index@(.nv.constant0._Z10solve_cudaPKdS0_iiPd)
        /*0080*/ 	.short	0x0380
        /*0082*/ 	.short	0x0020


	//----- nvinfo : EIATTR_SW_WAR
	.align		4
.L_47:
        /*0084*/ 	.byte	0x04, 0x36
        /*0086*/ 	.short	(.L_49 - .L_48)
.L_48:
        /*0088*/ 	.word	0x00000008
.L_49:


//--------------------- .nv.callgraph             --------------------------
	.section	.nv.callgraph,"",@"SHT_CUDA_CALLGRAPH"
	.align	4
	.sectionentsize	8
	.align		4
        /*0000*/ 	.word	0x00000000
	.align		4
        /*0004*/ 	.word	0xffffffff
	.align		4
        /*0008*/ 	.word	0x00000000
	.align		4
        /*000c*/ 	.word	0xfffffffe
	.align		4
        /*0010*/ 	.word	0x00000000
	.align		4
        /*0014*/ 	.word	0xfffffffd
	.align		4
        /*0018*/ 	.word	0x00000000
	.align		4
        /*001c*/ 	.word	0xfffffffc


//--------------------- .text._Z13compute_errorPKdS0_iPdS1_ --------------------------
	.section	.text._Z13compute_errorPKdS0_iPdS1_,"ax",@progbits
	.align	128
        .global         _Z13compute_errorPKdS0_iPdS1_
        .type           _Z13compute_errorPKdS0_iPdS1_,@function
        .size           _Z13compute_errorPKdS0_iPdS1_,(.L_x_6 - _Z13compute_errorPKdS0_iPdS1_)
        .other          _Z13compute_errorPKdS0_iPdS1_,@"STO_CUDA_ENTRY STV_DEFAULT"
_Z13compute_errorPKdS0_iPdS1_:
.text._Z13compute_errorPKdS0_iPdS1_:
[----:B------:R-:W-:Y:S01]  /*0000*/  LDC R1, c[0x0][0x37c] ;  /* 0x0000df00ff017b82 */ /* 0x000fe20000000800 */
[----:B------:R-:W0:Y:S01]  /*0010*/  S2R R3, SR_TID.X ;  /* 0x0000000000037919 */ /* 0x000e220000002100 */
[----:B------:R-:W0:Y:S06]  /*0020*/  LDCU UR7, c[0x0][0x360] ;  /* 0x00006c00ff0777ac */ /* 0x000e2c0008000800 */
[----:B------:R-:W1:Y:S01]  /*0030*/  LDC.64 R4, c[0x0][0x388] ;  /* 0x0000e200ff047b82 */ /* 0x000e620000000a00 */
[----:B------:R-:W0:Y:S01]  /*0040*/  S2R R0, SR_CTAID.X ;  /* 0x0000000000007919 */ /* 0x000e220000002500 */
[----:B------:R-:W2:Y:S01]  /*0050*/  LDCU UR4, c[0x0][0x390] ;  /* 0x00007200ff0477ac */ /* 0x000ea20008000800 */
[----:B------:R-:W3:Y:S05]  /*0060*/  LDCU.64 UR8, c[0x0][0x358] ;  /* 0x00006b00ff0877ac */ /* 0x000eea0008000a00 */
[----:B------:R-:W4:Y:S01]  /*0070*/  LDC.64 R6, c[0x0][0x380] ;  /* 0x0000e000ff067b82 */ /* 0x000f220000000a00 */
[----:B0-----:R-:W-:-:S05]  /*0080*/  IMAD R9, R0, UR7, R3 ;  /* 0x0000000700097c24 */ /* 0x001fca000f8e0203 */
[----:B--2---:R-:W-:-:S13]  /*0090*/  ISETP.GE.AND P0, PT, R9, UR4, PT ;  /* 0x0000000409007c0c */ /* 0x004fda000bf06270 */
[----:B-1----:R-:W-:-:S04]  /*00a0*/  @!P0 IMAD.WIDE R4, R9, 0x8, R4 ;  /* 0x0000000809048825 */ /* 0x002fc800078e0204 */
[----:B----4-:R-:W-:Y:S02]  /*00b0*/  @!P0 IMAD.WIDE R6, R9, 0x8, R6 ;  /* 0x0000000809068825 */ /* 0x010fe400078e0206 */
[----:B---3--:R-:W2:Y:S04]  /*00c0*/  @!P0 LDG.E.64 R4, desc[UR8][R4.64] ;  /* 0x0000000804048981 */ /* 0x008ea8000c1e1b00 */
[----:B------:R-:W2:Y:S01]  /*00d0*/  @!P0 LDG.E.64 R6, desc[UR8][R6.64] ;  /* 0x0000000806068981 */ /* 0x000ea2000c1e1b00 */
[----:B------:R-:W0:Y:S01]  /*00e0*/  S2UR UR6, SR_CgaCtaId ;  /* 0x00000000000679c3 */ /* 0x000e220000008800 */
[----:B------:R-:W-:Y:S01]  /*00f0*/  UMOV UR4, 0x400 ;  /* 0x0000040000047882 */ /* 0x000fe20000000000 */
[----:B------:R-:W-:Y:S01]  /*0100*/  CS2R R10, SRZ ;  /* 0x00000000000a7805 */ /* 0x000fe2000001ff00 */
[----:B------:R-:W-:Y:S01]  /*0110*/  UIADD3 UR5, UPT, UPT, UR4, 0x800, URZ ;  /* 0x0000080004057890 */ /* 0x000fe2000fffe0ff */
[----:B------:R-:W-:Y:S01]  /*0120*/  CS2R R12, SRZ ;  /* 0x00000000000c7805 */ /* 0x000fe2000001ff00 */
[----:B------:R-:W-:Y:S01]  /*0130*/  IMAD.U32 R2, RZ, RZ, UR7 ;  /* 0x00000007ff027e24 */ /* 0x000fe2000f8e00ff */
[----:B0-----:R-:W-:-:S02]  /*0140*/  ULEA UR4, UR6, UR4, 0x18 ;  /* 0x0000000406047291 */ /* 0x001fc4000f8ec0ff */
[----:B------:R-:W-:-:S04]  /*0150*/  ULEA UR5, UR6, UR5, 0x18 ;  /* 0x0000000506057291 */ /* 0x000fc8000f8ec0ff */
[C---:B------:R-:W-:Y:S02]  /*0160*/  LEA R15, R3.reuse, UR4, 0x3 ;  /* 0x00000004030f7c11 */ /* 0x040fe4000f8e18ff */
[----:B------:R-:W-:Y:S01]  /*0170*/  LEA R17, R3, UR5, 0x3 ;  /* 0x0000000503117c11 */ /* 0x000fe2000f8e18ff */
[--C-:B--2---:R-:W-:Y:S02]  /*0180*/  @!P0 DADD R8, R4, -R6.reuse ;  /* 0x0000000004088229 */ /* 0x104fe40000000806 */
[----:B------:R-:W-:-:S06]  /*0190*/  @!P0 DADD R12, -RZ, |R6| ;  /* 0x00000000ff0c8229 */ /* 0x000fcc0000000506 */
[----:B------:R-:W-:Y:S01]  /*01a0*/  @!P0 DADD R10, -RZ, |R8| ;  /* 0x00000000ff0a8229 */ /* 0x000fe20000000508 */
[----:B------:R-:W-:-:S06]  /*01b0*/  ISETP.GE.U32.AND P0, PT, R2, 0x2, PT ;  /* 0x000000020200780c */ /* 0x000fcc0003f06070 */
[----:B------:R0:W-:Y:S04]  /*01c0*/  STS.64 [R15], R10 ;  /* 0x0000000a0f007388 */ /* 0x0001e80000000a00 */
[----:B------:R0:W-:Y:S03]  /*01d0*/  STS.64 [R17], R12 ;  /* 0x0000000c11007388 */ /* 0x0001e60000000a00 */
[----:B------:R-:W-:Y:S05]  /*01e0*/  @!P0 BRA `(.L_x_0) ;  /* 0x0000000000548947 */ /* 0x000fea0003800000 */
.L_x_3:
[----:B0-----:R-:W-:Y:S01]  /*01f0*/  SHF.R.U32.HI R12, RZ, 0x1, R2 ;  /* 0x00000001ff0c7819 */ /* 0x001fe20000011602 */
[----:B------:R-:W-:Y:S01]  /*0200*/  BAR.SYNC.DEFER_BLOCKING 0x0 ;  /* 0x0000000000007b1d */ /* 0x000fe20000010000 */
[----:B------:R-:W-:Y:S02]  /*0210*/  ISETP.GT.U32.AND P0, PT, R2, 0x3, PT ;  /* 0x000000030200780c */ /* 0x000fe40003f04070 */
[----:B------:R-:W-:-:S03]  /*0220*/  ISETP.GE.U32.AND P1, PT, R3, R12, PT ;  /* 0x0000000c0300720c */ /* 0x000fc60003f26070 */
[----:B------:R-:W-:Y:S10]  /*0230*/  BSSY.RECONVERGENT B0, `(.L_x_1) ;  /* 0x000000e000007945 */ /* 0x000ff40003800200 */
[----:B------:R-:W-:Y:S05]  /*0240*/  @P1 BRA `(.L_x_2) ;  /* 0x0000000000301947 */ /* 0x000fea0003800000 */
[C---:B------:R-:W-:Y:S01]  /*0250*/  IMAD R2, R12.reuse, 0x8, R17 ;  /* 0x000000080c027824 */ /* 0x040fe200078e0211 */
[----:B------:R-:W-:Y:S01]  /*0260*/  LDS.64 R6, [R17] ;  /* 0x0000000011067984 */ /* 0x000fe20000000a00 */
[----:B------:R-:W-:-:S03]  /*0270*/  IMAD R10, R12, 0x8, R15 ;  /* 0x000000080c0a7824 */ /* 0x000fc600078e020f */
[----:B------:R-:W0:Y:S02]  /*0280*/  LDS.64 R4, [R2] ;  /* 0x0000000002047984 */ /* 0x000e240000000a00 */
[----:B0-----:R-:W-:-:S07]  /*0290*/  DADD R4, R4, R6 ;  /* 0x0000000004047229 */ /* 0x001fce0000000006 */
[----:B------:R-:W-:Y:S04]  /*02a0*/  STS.64 [R17], R4 ;  /* 0x0000000411007388 */ /* 0x000fe80000000a00 */
[----:B------:R-:W-:Y:S04]  /*02b0*/  LDS.64 R6, [R10] ;  /* 0x000000000a067984 */ /* 0x000fe80000000a00 */
[----:B------:R-:W0:Y:S02]  /*02c0*/  LDS.64 R8, [R15] ;  /* 0x000000000f087984 */ /* 0x000e240000000a00 */
[----:B0-----:R-:W-:-:S06]  /*02d0*/  DSETP.GT.AND P1, PT, R6, R8, PT ;  /* 0x000000080600722a */ /* 0x001fcc0003f24000 */
[----:B------:R-:W-:Y:S02]  /*02e0*/  FSEL R6, R6, R8, P1 ;  /* 0x0000000806067208 */ /* 0x000fe40000800000 */
[----:B------:R-:W-:-:S05]  /*02f0*/  FSEL R7, R7, R9, P1 ;  /* 0x0000000907077208 */ /* 0x000fca0000800000 */
[----:B------:R0:W-:Y:S02]  /*0300*/  STS.64 [R15], R6 ;  /* 0x000000060f007388 */ /* 0x0001e40000000a00 */
.L_x_2:
[----:B------:R-:W-:Y:S05]  /*0310*/  BSYNC.RECONVERGENT B0 ;  /* 0x0000000000007941 */ /* 0x000fea0003800200 */
.L_x_1:
[----:B------:R-:W-:Y:S01]  /*0320*/  IMAD.MOV.U32 R2, RZ, RZ, R12 ;  /* 0x000000ffff027224 */ /* 0x000fe200078e000c */
[----:B------:R-:W-:Y:S06]  /*0330*/  @P0 BRA `(.L_x_3) ;  /* 0xfffffffc00ac0947 */ /* 0x000fec000383ffff */
.L_x_0:
[----:B------:R-:W-:-:S13]  /*0340*/  ISETP.NE.AND P0, PT, R3, RZ, PT ;  /* 0x000000ff0300720c */ /* 0x000fda0003f05270 */
[----:B------:R-:W-:Y:S05]  /*0350*/  @P0 EXIT ;  /* 0x000000000000094d */ /* 0x000fea0003800000 */
[----:B------:R-:W1:Y:S01]  /*0360*/  S2UR UR5, SR_CgaCtaId ;  /* 0x00000000000579c3 */ /* 0x000e620000008800 */
[----:B------:R-:W-:-:S07]  /*0370*/  UMOV UR4, 0x400 ;  /* 0x0000040000047882 */ /* 0x000fce0000000000 */
[----:B------:R-:W2:Y:S08]  /*0380*/  LDC.64 R4, c[0x0][0x3a0] ;  /* 0x0000e800ff047b82 */ /* 0x000eb00000000a00 */
[----:B------:R-:W3:Y:S01]  /*0390*/  LDC.64 R8, c[0x0][0x398] ;  /* 0x0000e600ff087b82 */ /* 0x000ee20000000a00 */
[----:B-1----:R-:W-:Y:S01]  /*03a0*/  ULEA UR4, UR5, UR4, 0x18 ;  /* 0x0000000405047291 */ /* 0x002fe2000f8ec0ff */
[----:B--2---:R-:W-:-:S08]  /*03b0*/  IMAD.WIDE.U32 R4, R0, 0x8, R4 ;  /* 0x0000000800047825 */ /* 0x004fd000078e0004 */
[----:B------:R-:W1:Y:S04]  /*03c0*/  LDS.64 R2, [UR4+0x800] ;  /* 0x00080004ff027984 */ /* 0x000e680008000a00 */
[----:B0-----:R-:W0:Y:S01]  /*03d0*/  LDS.64 R6, [UR4] ;  /* 0x00000004ff067984 */ /* 0x001e220008000a00 */
[----:B---3--:R-:W-:-:S03]  /*03e0*/  IMAD.WIDE.U32 R8, R0, 0x8, R8 ;  /* 0x0000000800087825 */ /* 0x008fc600078e0008 */
[----:B-1----:R-:W-:Y:S04]  /*03f0*/  STG.E.64 desc[UR8][R4.64], R2 ;  /* 0x0000000204007986 */ /* 0x002fe8000c101b08 */
[----:B0-----:R-:W-:Y:S01]  /*0400*/  STG.E.64 desc[UR8][R8.64], R6 ;  /* 0x0000000608007986 */ /* 0x001fe2000c101b08 */
[----:B------:R-:W-:Y:S05]  /*0410*/  EXIT ;  /* 0x000000000000794d */ /* 0x000fea0003800000 */
.L_x_4:
[----:B------:R-:W-:-:S00]  /*0420*/  BRA `(.L_x_4) ;  /* 0xfffffffc00fc7947 */ /* 0x000fc0000383ffff */
[----:B------:R-:W-:-:S00]  /*0430*/  NOP ;  /* 0x0000000000007918 */ /* 0x000fc00000000000 */
        /* <DEDUP_REMOVED lines=12> */
.L_x_6:


//--------------------- .text._Z10solve_cudaPKdS0_iiPd --------------------------
	.section	.text._Z10solve_cudaPKdS0_iiPd,"ax",@progbits
	.align	128
        .global         _Z10solve_cudaPKdS0_iiPd
        .type           _Z10solve_cudaPKdS0_iiPd,@function
        .size           _Z10solve_cudaPKdS0_iiPd,(.L_x_7 - _Z10solve_cudaPKdS0_iiPd)
        .other          _Z10solve_cudaPKdS0_iiPd,@"STO_CUDA_ENTRY STV_DEFAULT"
_Z10solve_cudaPKdS0_iiPd:
.text._Z10solve_cudaPKdS0_iiPd:
[----:B------:R-:W-:Y:S01]  /*0000*/  LDC R1, c[0x0][0x37c] ;  /* 0x0000df00ff017b82 */ /* 0x000fe20000000800 */
[----:B------:R-:W0:Y:S07]  /*0010*/  S2R R7, SR_TID.Y ;  /* 0x0000000000077919 */ /* 0x000e2e0000002200 */
[----:B------:R-:W1:Y:S01]  /*0020*/  LDC R0, c[0x0][0x360] ;  /* 0x0000d800ff007b82 */ /* 0x000e620000000800 */
[----:B------:R-:W1:Y:S07]  /*0030*/  S2R R5, SR_TID.X ;  /* 0x0000000000057919 */ /* 0x000e6e0000002100 */
[----:B------:R-:W0:Y:S08]  /*0040*/  S2UR UR5, SR_CTAID.Y ;  /* 0x00000000000579c3 */ /* 0x000e300000002600 */
[----:B------:R-:W0:Y:S08]  /*0050*/  LDC R4, c[0x0][0x364] ;  /* 0x0000d900ff047b82 */ /* 0x000e300000000800 */
[----:B------:R-:W1:Y:S08]  /*0060*/  S2UR UR4, SR_CTAID.X ;  /* 0x00000000000479c3 */ /* 0x000e700000002500 */
[----:B------:R-:W2:Y:S01]  /*0070*/  LDC.64 R2, c[0x0][0x390] ;  /* 0x0000e400ff027b82 */ /* 0x000ea20000000a00 */
[----:B0-----:R-:W-:-:S05]  /*0080*/  IMAD R4, R4, UR5, R7 ;  /* 0x0000000504047c24 */ /* 0x001fca000f8e0207 */
[----:B------:R-:W-:Y:S01]  /*0090*/  IADD3 R4, PT, PT, R4, 0x1, RZ ;  /* 0x0000000104047810 */ /* 0x000fe20007ffe0ff */
[----:B-1----:R-:W-:Y:S01]  /*00a0*/  IMAD R0, R0, UR4, R5 ;  /* 0x0000000400007c24 */ /* 0x002fe2000f8e0205 */
[----:B--2---:R-:W-:Y:S02]  /*00b0*/  IADD3 R5, PT, PT, R3, -0x1, RZ ;  /* 0xffffffff03057810 */ /* 0x004fe40007ffe0ff */
[----:B------:R-:W-:Y:S02]  /*00c0*/  IADD3 R6, PT, PT, R2, -0x1, RZ ;  /* 0xffffffff02067810 */ /* 0x000fe40007ffe0ff */
[----:B------:R-:W-:Y:S02]  /*00d0*/  IADD3 R3, PT, PT, R0, 0x1, RZ ;  /* 0x0000000100037810 */ /* 0x000fe40007ffe0ff */
[----:B------:R-:W-:-:S04]  /*00e0*/  ISETP.GE.AND P0, PT, R4, R5, PT ;  /* 0x000000050400720c */ /* 0x000fc80003f06270 */
[----:B------:R-:W-:-:S13]  /*00f0*/  ISETP.GE.OR P0, PT, R3, R6, P0 ;  /* 0x000000060300720c */ /* 0x000fda0000706670 */
[----:B------:R-:W-:Y:S05]  /*0100*/  @P0 EXIT ;  /* 0x000000000000094d */ /* 0x000fea0003800000 */
[----:B------:R-:W0:Y:S01]  /*0110*/  LDC.64 R14, c[0x0][0x380] ;  /* 0x0000e000ff0e7b82 */ /* 0x000e220000000a00 */
[----:B------:R-:W1:Y:S01]  /*0120*/  LDCU.64 UR4, c[0x0][0x358] ;  /* 0x00006b00ff0477ac */ /* 0x000e620008000a00 */
[----:B------:R-:W-:-:S06]  /*0130*/  IMAD R3, R4, R2, R3 ;  /* 0x0000000204037224 */ /* 0x000fcc00078e0203 */
[----:B------:R-:W2:Y:S01]  /*0140*/  LDC.64 R4, c[0x0][0x388] ;  /* 0x0000e200ff047b82 */ /* 0x000ea20000000a00 */
[C---:B------:R-:W-:Y:S01]  /*0150*/  IADD3 R17, PT, PT, R3.reuse, -R2, RZ ;  /* 0x8000000203117210 */ /* 0x040fe20007ffe0ff */
[----:B0-----:R-:W-:-:S05]  /*0160*/  IMAD.WIDE R6, R3, 0x8, R14 ;  /* 0x0000000803067825 */ /* 0x001fca00078e020e */
[----:B-1----:R-:W3:Y:S01]  /*0170*/  LDG.E.64 R8, desc[UR4][R6.64+0x8] ;  /* 0x0000080406087981 */ /* 0x002ee2000c1e1b00 */
[----:B------:R-:W-:-:S03]  /*0180*/  IMAD.WIDE R12, R2, 0x8, R6 ;  /* 0x00000008020c7825 */ /* 0x000fc600078e0206 */
[----:B------:R-:W3:Y:S01]  /*0190*/  LDG.E.64 R10, desc[UR4][R6.64+-0x8] ;  /* 0xfffff804060a7981 */ /* 0x000ee2000c1e1b00 */
[----:B------:R-:W-:-:S03]  /*01a0*/  IMAD.WIDE R14, R17, 0x8, R14 ;  /* 0x00000008110e7825 */ /* 0x000fc600078e020e */
[----:B------:R-:W4:Y:S01]  /*01b0*/  LDG.E.64 R12, desc[UR4][R12.64] ;  /* 0x000000040c0c7981 */ /* 0x000f22000c1e1b00 */
[----:B--2---:R-:W-:-:S03]  /*01c0*/  IMAD.WIDE R4, R3, 0x8, R4 ;  /* 0x0000000803047825 */ /* 0x004fc600078e0204 */
[----:B------:R-:W2:Y:S04]  /*01d0*/  LDG.E.64 R14, desc[UR4][R14.64] ;  /* 0x000000040e0e7981 */ /* 0x000ea8000c1e1b00 */
[----:B------:R-:W5:Y:S01]  /*01e0*/  LDG.E.64 R4, desc[UR4][R4.64] ;  /* 0x0000000404047981 */ /* 0x000f62000c1e1b00 */
[----:B---3--:R-:W-:Y:S01]  /*01f0*/  DADD R8, R8, R10 ;  /* 0x0000000008087229 */ /* 0x008fe2000000000a */
[----:B------:R-:W0:Y:S07]  /*0200*/  LDC.64 R10, c[0x0][0x398] ;  /* 0x0000e600ff0a7b82 */ /* 0x000e2e0000000a00 */
[----:B----4-:R-:W-:-:S08]  /*0210*/  DADD R8, R8, R12 ;  /* 0x0000000008087229 */ /* 0x010fd0000000000c */
[----:B--2---:R-:W-:-:S08]  /*0220*/  DADD R8, R8, R14 ;  /* 0x0000000008087229 */ /* 0x004fd0000000000e */
[----:B-----5:R-:W-:Y:S01]  /*0230*/  DADD R8, R4, -R8 ;  /* 0x0000000004087229 */ /* 0x020fe20000000808 */
[----:B0-----:R-:W-:-:S07]  /*0240*/  IMAD.WIDE R2, R3, 0x8, R10 ;  /* 0x0000000803027825 */ /* 0x001fce00078e020a */
[----:B------:R-:W-:-:S07]  /*0250*/  DMUL R8, R8, -0.25 ;  /* 0xbfd0000008087828 */ /* 0x000fce0000000000 */
[----:B------:R-:W-:Y:S01]  /*0260*/  STG.E.64 desc[UR4][R2.64], R8 ;  /* 0x0000000802007986 */ /* 0x000fe2000c101b04 */
[----:B------:R-:W-:Y:S05]  /*0270*/  EXIT ;  /* 0x000000000000794d */ /* 0x000fea0003800000 */
.L_x_5:
        /* <DEDUP_REMOVED lines=16> */
.L_x_7:


//--------------------- .nv.shared._Z13compute_errorPKdS0_iPdS1_ --------------------------
	.section	.nv.shared._Z13compute_errorPKdS0_iPdS1_,"aw",@nobits
	.sectionflags	@""
	.align	8
.nv.shared._Z13compute_errorPKdS0_iPdS1_:
	.zero		5120


//--------------------- .nv.shared.reserved.0     --------------------------
	.section	.nv.shared.reserved.0,"aw",@nobits
	.weak		__nv_reservedSMEM_offset_0_alias
	.size		__nv_reservedSMEM_offset_0_alias, 0, 64
	.other		__nv_reservedSMEM_offset_0_alias,@"STO_CUDA_RESERVED_SHARED STV_DEFAULT"
__nv_reservedSMEM_offset_0_alias:
	.zero		0
	.zero		64


//--------------------- .nv.constant0._Z13compute_errorPKdS0_iPdS1_ --------------------------
	.section	.nv.constant0._Z13compute_errorPKdS0_iPdS1_,"a",@progbits
	.sectionflags	@""
	.align	4
.nv.constant0._Z13compute_errorPKdS0_iPdS1_:
	.zero		936


//--------------------- .nv.constant0._Z10solve_cudaPKdS0_iiPd --------------------------
	.section	.nv.constant0._Z10solve_cudaPKdS0_iiPd,"a",@progbits
	.sectionflags	@""
	.align	4
.nv.constant0._Z10solve_cudaPKdS0_iiPd:
	.zero		928


//--------------------- SYMBOLS --------------------------

	.type		.nv.reservedSmem.offset0,@object
	.size		.nv.reservedSmem.offset0,0x4
	.type		.nv.reservedSmem.cap,@object
	.size		.nv.reservedSmem.cap,0x4
